//
// Generated by NVIDIA NVVM Compiler
//
// Compiler Build ID: CL-36424714
// Cuda compilation tools, release 13.0, V13.0.88
// Based on NVVM 20.0.0
//

.version 9.0
.target sm_100
.address_size 64

	// .globl	_Z7computePfS_S_
.extern .func  (.param .b32 func_retval0) vprintf
(
	.param .b64 vprintf_param_0,
	.param .b64 vprintf_param_1
)
;
.global .align 1 .b8 $str[114] = {103, 114, 105, 100, 68, 105, 109, 32, 61, 32, 37, 100, 120, 37, 100, 120, 37, 100, 44, 32, 98, 108, 111, 99, 107, 68, 105, 109, 32, 61, 32, 37, 100, 120, 37, 100, 120, 37, 100, 44, 32, 91, 98, 108, 111, 99, 107, 73, 100, 120, 32, 61, 32, 37, 100, 44, 37, 100, 44, 37, 100, 44, 32, 116, 104, 114, 101, 97, 100, 73, 100, 120, 32, 61, 32, 37, 100, 44, 37, 100, 44, 37, 100, 93, 44, 32, 112, 111, 115, 105, 116, 105, 111, 110, 32, 61, 32, 37, 100, 44, 32, 97, 118, 97, 108, 117, 101, 32, 61, 32, 37, 102, 10};

.visible .entry _Z7computePfS_S_(
	.param .u64 .ptr .align 1 _Z7computePfS_S__param_0,
	.param .u64 .ptr .align 1 _Z7computePfS_S__param_1,
	.param .u64 .ptr .align 1 _Z7computePfS_S__param_2
)
{
	.local .align 16 .b8 	__local_depot0[64];
	.reg .b64 	%SP;
	.reg .b64 	%SPL;
	.reg .b32 	%r<20>;
	.reg .b32 	%f<5>;
	.reg .b64 	%rd<15>;
	.reg .b64 	%fd<2>;

	mov.u64 	%SPL, __local_depot0;
	cvta.local.u64 	%SP, %SPL;
	ld.param.u64 	%rd1, [_Z7computePfS_S__param_0];
	ld.param.u64 	%rd2, [_Z7computePfS_S__param_1];
	ld.param.u64 	%rd3, [_Z7computePfS_S__param_2];
	cvta.to.global.u64 	%rd4, %rd3;
	cvta.to.global.u64 	%rd5, %rd2;
	cvta.to.global.u64 	%rd6, %rd1;
	add.u64 	%rd7, %SP, 0;
	add.u64 	%rd8, %SPL, 0;
	mov.u32 	%r1, %nctaid.y;
	mov.u32 	%r2, %nctaid.x;
	mov.u32 	%r3, %ntid.z;
	mov.u32 	%r4, %ntid.y;
	mov.u32 	%r5, %ntid.x;
	mov.u32 	%r6, %ctaid.z;
	mov.u32 	%r7, %ctaid.y;
	mov.u32 	%r8, %ctaid.x;
	mov.u32 	%r9, %tid.z;
	mov.u32 	%r10, %tid.y;
	mov.u32 	%r11, %tid.x;
	mad.lo.s32 	%r12, %r6, %r1, %r7;
	mad.lo.s32 	%r13, %r12, %r2, %r8;
	mad.lo.s32 	%r14, %r13, %r3, %r9;
	mad.lo.s32 	%r15, %r14, %r4, %r10;
	mad.lo.s32 	%r16, %r15, %r5, %r11;
	mul.wide.u32 	%rd9, %r16, 4;
	add.s64 	%rd10, %rd6, %rd9;
	ld.global.f32 	%f1, [%rd10];
	add.s64 	%rd11, %rd5, %rd9;
	ld.global.f32 	%f2, [%rd11];
	mul.f32 	%f3, %f1, %f2;
	add.s64 	%rd12, %rd4, %rd9;
	st.global.f32 	[%rd12], %f3;
	mov.u32 	%r17, %nctaid.z;
	ld.global.f32 	%f4, [%rd10];
	cvt.f64.f32 	%fd1, %f4;
	st.local.v4.u32 	[%rd8], {%r2, %r1, %r17, %r5};
	st.local.v4.u32 	[%rd8+16], {%r4, %r3, %r8, %r7};
	st.local.v4.u32 	[%rd8+32], {%r6, %r11, %r10, %r9};
	st.local.u32 	[%rd8+48], %r16;
	st.local.f64 	[%rd8+56], %fd1;
	mov.u64 	%rd13, $str;
	cvta.global.u64 	%rd14, %rd13;
	{ // callseq 0, 0
	.param .b64 param0;
	st.param.b64 	[param0], %rd14;
	.param .b64 param1;
	st.param.b64 	[param1], %rd7;
	.param .b32 retval0;
	call.uni (retval0), 
	vprintf, 
	(
	param0, 
	param1
	);
	ld.param.b32 	%r18, [retval0];
	} // callseq 0
	ret;

}


// ===== COMPILED SASS (sm_100) =====

	.target	sm_100

	.elftype	@"ET_EXEC"


//--------------------- .note.nv.tkinfo           --------------------------
	.section	.note.nv.tkinfo,"",@"SHT_NOTE"
	.sectionflags	@"SHF_NOTE_NV_TKINFO"
	.tkinfo
        /*0018*/ 	.word	0x00000002
        /*0030*/ 	.string	""
        /*0030*/ 	.string	"ptxas"
        /*0030*/ 	.string	"Cuda compilation tools, release 13.0, V13.0.88"
        /*0030*/ 	.string	"Build cuda_13.0.r13.0/compiler.36424714_0"
        /*0030*/ 	.string	"-arch sm_100 -m 64 "



//--------------------- .note.nv.cuinfo           --------------------------
	.section	.note.nv.cuinfo,"",@"SHT_NOTE"
	.sectionflags	@"SHF_NOTE_NV_CUINFO"
        /*0018*/ 	.short	0x0002
        /*001a*/ 	.short	0x0064
        /*001c*/ 	.short	0x0082
	.zero		2


//--------------------- .nv.info                  --------------------------
	.section	.nv.info,"",@"SHT_CUDA_INFO"
	.align	4


	//----- nvinfo : EIATTR_REGCOUNT
	.align		4
        /*0000*/ 	.byte	0x04, 0x2f
        /*0002*/ 	.short	(.L_2 - .L_1)
	.align		4
.L_1:
        /*0004*/ 	.word	index@(_Z7computePfS_S_)
        /*0008*/ 	.word	0x0000001a


	//----- nvinfo : EIATTR_FRAME_SIZE
	.align		4
.L_2:
        /*000c*/ 	.byte	0x04, 0x11
        /*000e*/ 	.short	(.L_4 - .L_3)
	.align		4
.L_3:
        /*0010*/ 	.word	index@(_Z7computePfS_S_)
        /*0014*/ 	.word	0x00000040


	//----- nvinfo : EIATTR_MIN_STACK_SIZE
	.align		4
.L_4:
        /*0018*/ 	.byte	0x04, 0x12
        /*001a*/ 	.short	(.L_6 - .L_5)
	.align		4
.L_5:
        /*001c*/ 	.word	index@(_Z7computePfS_S_)
        /*0020*/ 	.word	0x00000040
.L_6:


//--------------------- .nv.compat                --------------------------
	.section	.nv.compat,"",@"SHT_CUDA_COMPAT_INFO"
	.align	4
        /*0000*/ 	.byte	0x02, 0x09, 0x00, 0x00, 0x02, 0x02, 0x01, 0x00, 0x02, 0x05, 0x05, 0x00, 0x03, 0x07, 0x01, 0x01
        /*0010*/ 	.byte	0x02, 0x03, 0x00, 0x00, 0x02, 0x06, 0x01, 0x00, 0x04, 0x0b, 0x08, 0x00, 0x09, 0x00, 0x00, 0x00
        /*0020*/ 	.byte	0x00, 0x00, 0x00, 0x00


//--------------------- .nv.info._Z7computePfS_S_ --------------------------
	.section	.nv.info._Z7computePfS_S_,"",@"SHT_CUDA_INFO"
	.sectionflags	@""
	.align	4


	//----- nvinfo : EIATTR_CUDA_API_VERSION
	.align		4
        /*0000*/ 	.byte	0x04, 0x37
        /*0002*/ 	.short	(.L_8 - .L_7)
.L_7:
        /*0004*/ 	.word	0x00000082


	//----- nvinfo : EIATTR_KPARAM_INFO
	.align		4
.L_8:
        /*0008*/ 	.byte	0x04, 0x17
        /*000a*/ 	.short	(.L_10 - .L_9)
.L_9:
        /*000c*/ 	.word	0x00000000
        /*0010*/ 	.short	0x0002
        /*0012*/ 	.short	0x0010
        /*0014*/ 	.byte	0x00, 0xf5, 0x21, 0x00


	//----- nvinfo : EIATTR_KPARAM_INFO
	.align		4
.L_10:
        /*0018*/ 	.byte	0x04, 0x17
        /*001a*/ 	.short	(.L_12 - .L_11)
.L_11:
        /*001c*/ 	.word	0x00000000
        /*0020*/ 	.short	0x0001
        /*0022*/ 	.short	0x0008
        /*0024*/ 	.byte	0x00, 0xf5, 0x21, 0x00


	//----- nvinfo : EIATTR_KPARAM_INFO
	.align		4
.L_12:
        /*0028*/ 	.byte	0x04, 0x17
        /*002a*/ 	.short	(.L_14 - .L_13)
.L_13:
        /*002c*/ 	.word	0x00000000
        /*0030*/ 	.short	0x0000
        /*0032*/ 	.short	0x0000
        /*0034*/ 	.byte	0x00, 0xf5, 0x21, 0x00


	//----- nvinfo : EIATTR_SPARSE_MMA_MASK
	.align		4
.L_14:
        /*0038*/ 	.byte	0x03, 0x50
        /*003a*/ 	.short	0x0000


	//----- nvinfo : EIATTR_MAXREG_COUNT
	.align		4
        /*003c*/ 	.byte	0x03, 0x1b
        /*003e*/ 	.short	0x00ff


	//----- nvinfo : EIATTR_EXTERNS
	.align		4
        /*0040*/ 	.byte	0x04, 0x0f
        /*0042*/ 	.short	(.L_16 - .L_15)


	//   ....[0]....
	.align		4
.L_15:
        /*0044*/ 	.word	index@(vprintf)


	//----- nvinfo : EIATTR_MERCURY_ISA_VERSION
	.align		4
.L_16:
        /*0048*/ 	.byte	0x03, 0x5f
        /*004a*/ 	.short	0x0101


	//----- nvinfo : EIATTR_VRC_CTA_INIT_COUNT
	.align		4
        /*004c*/ 	.byte	0x02, 0x4a
	.zero		1
	.zero		1


	//----- nvinfo : EIATTR_SYSCALL_OFFSETS
	.align		4
        /*0050*/ 	.byte	0x04, 0x46
        /*0052*/ 	.short	(.L_18 - .L_17)


	//   ....[0]....
.L_17:
        /*0054*/ 	.word	0x000002f0


	//----- nvinfo : EIATTR_EXIT_INSTR_OFFSETS
	.align		4
.L_18:
        /*0058*/ 	.byte	0x04, 0x1c
        /*005a*/ 	.short	(.L_20 - .L_19)


	//   ....[0]....
.L_19:
        /*005c*/ 	.word	0x00000300


	//----- nvinfo : EIATTR_CBANK_PARAM_SIZE
	.align		4
.L_20:
        /*0060*/ 	.byte	0x03, 0x19
        /*0062*/ 	.short	0x0018


	//----- nvinfo : EIATTR_PARAM_CBANK
	.align		4
        /*0064*/ 	.byte	0x04, 0x0a
        /*0066*/ 	.short	(.L_22 - .L_21)
	.align		4
.L_21:
        /*0068*/ 	.word	index@(.nv.constant0._Z7computePfS_S_)
        /*006c*/ 	.short	0x0380
        /*006e*/ 	.short	0x0018


	//----- nvinfo : EIATTR_SW_WAR
	.align		4
.L_22:
        /*0070*/ 	.byte	0x04, 0x36
        /*0072*/ 	.short	(.L_24 - .L_23)
.L_23:
        /*0074*/ 	.word	0x00000008
.L_24:


//--------------------- .nv.callgraph             --------------------------
	.section	.nv.callgraph,"",@"SHT_CUDA_CALLGRAPH"
	.align	4
	.sectionentsize	8
	.align		4
        /*0000*/ 	.word	0x00000000
	.align		4
        /*0004*/ 	.word	0xffffffff
	.align		4
        /*0008*/ 	.word	index@(_Z7computePfS_S_)
	.align		4
        /*000c*/ 	.word	index@(vprintf)
	.align		4
        /*0010*/ 	.word	0x00000000
	.align		4
        /*0014*/ 	.word	0xfffffffe
	.align		4
        /*0018*/ 	.word	0x00000000
	.align		4
        /*001c*/ 	.word	0xfffffffd
	.align		4
        /*0020*/ 	.word	0x00000000
	.align		4
        /*0024*/ 	.word	0xfffffffc


//--------------------- .nv.constant4             --------------------------
	.section	.nv.constant4,"a",@progbits
	.align	8
	.align		8
.nv.constant4:
        /*0000*/ 	.dword	vprintf
	.align		8
        /*0008*/ 	.dword	$str


//--------------------- .text._Z7computePfS_S_    --------------------------
	.section	.text._Z7computePfS_S_,"ax",@progbits
	.align	128
        .global         _Z7computePfS_S_
        .type           _Z7computePfS_S_,@function
        .size           _Z7computePfS_S_,(.L_x_2 - _Z7computePfS_S_)
        .other          _Z7computePfS_S_,@"STO_CUDA_ENTRY STV_DEFAULT"
_Z7computePfS_S_:
.text._Z7computePfS_S_:
[----:B------:R-:W0:Y:S01]  /*0000*/  LDC R1, c[0x0][0x37c] ;  /* 0x0000df00ff017b82 */ /* 0x000e220000000800 */
[----:B------:R-:W1:Y:S01]  /*0010*/  S2R R16, SR_CTAID.Z ;  /* 0x0000000000107919 */ /* 0x000e620000002700 */
[----:B------:R-:W2:Y:S06]  /*0020*/  LDCU UR6, c[0x0][0x2fc] ;  /* 0x00005f80ff0677ac */ /* 0x000eac0008000800 */
[----:B------:R-:W1:Y:S01]  /*0030*/  LDC R9, c[0x0][0x374] ;  /* 0x0000dd00ff097b82 */ /* 0x000e620000000800 */
[----:B0-----:R-:W-:Y:S01]  /*0040*/  IADD3 R1, PT, PT, R1, -0x40, RZ ;  /* 0xffffffc001017810 */ /* 0x001fe20007ffe0ff */
[----:B------:R-:W1:Y:S01]  /*0050*/  S2R R15, SR_CTAID.Y ;  /* 0x00000000000f7919 */ /* 0x000e620000002600 */
[----:B------:R-:W0:Y:S01]  /*0060*/  LDCU.64 UR4, c[0x0][0x358] ;  /* 0x00006b00ff0477ac */ /* 0x000e220008000a00 */
[----:B------:R-:W3:Y:S04]  /*0070*/  S2R R14, SR_CTAID.X ;  /* 0x00000000000e7919 */ /* 0x000ee80000002500 */
[----:B------:R-:W4:Y:S01]  /*0080*/  LDC.64 R6, c[0x0][0x388] ;  /* 0x0000e200ff067b82 */ /* 0x000f220000000a00 */
[----:B------:R-:W5:Y:S01]  /*0090*/  S2R R19, SR_TID.Z ;  /* 0x0000000000137919 */ /* 0x000f620000002300 */
[----:B------:R-:W2:Y:S06]  /*00a0*/  S2R R18, SR_TID.Y ;  /* 0x0000000000127919 */ /* 0x000eac0000002200 */
[----:B------:R-:W0:Y:S01]  /*00b0*/  LDC.64 R4, c[0x0][0x380] ;  /* 0x0000e000ff047b82 */ /* 0x000e220000000a00 */
[----:B------:R-:W4:Y:S07]  /*00c0*/  S2R R17, SR_TID.X ;  /* 0x0000000000117919 */ /* 0x000f2e0000002100 */
[----:B------:R-:W0:Y:S01]  /*00d0*/  LDC.64 R22, c[0x0][0x390] ;  /* 0x0000e400ff167b82 */ /* 0x000e220000000a00 */
[----:B------:R-:W-:Y:S01]  /*00e0*/  MOV R20, 0x0 ;  /* 0x0000000000147802 */ /* 0x000fe20000000f00 */
[----:B------:R-:W0:Y:S06]  /*00f0*/  LDCU.64 UR8, c[0x4][0x8] ;  /* 0x01000100ff0877ac */ /* 0x000e2c0008000a00 */
[----:B------:R-:W3:Y:S01]  /*0100*/  LDC R8, c[0x0][0x370] ;  /* 0x0000dc00ff087b82 */ /* 0x000ee20000000800 */
[----:B-1----:R-:W-:-:S07]  /*0110*/  IMAD R3, R9, R16, R15 ;  /* 0x0000001009037224 */ /* 0x002fce00078e020f */
[----:B------:R-:W5:Y:S08]  /*0120*/  LDC R13, c[0x0][0x368] ;  /* 0x0000da00ff0d7b82 */ /* 0x000f700000000800 */
[----:B------:R-:W2:Y:S08]  /*0130*/  LDC R12, c[0x0][0x364] ;  /* 0x0000d900ff0c7b82 */ /* 0x000eb00000000800 */
[----:B------:R-:W4:Y:S01]  /*0140*/  LDC R11, c[0x0][0x360] ;  /* 0x0000d800ff0b7b82 */ /* 0x000f220000000800 */
[----:B---3--:R-:W-:-:S04]  /*0150*/  IMAD R0, R3, R8, R14 ;  /* 0x0000000803007224 */ /* 0x008fc800078e020e */
[----:B-----5:R-:W-:-:S04]  /*0160*/  IMAD R3, R0, R13, R19 ;  /* 0x0000000d00037224 */ /* 0x020fc800078e0213 */
[----:B--2---:R-:W-:-:S04]  /*0170*/  IMAD R0, R3, R12, R18 ;  /* 0x0000000c03007224 */ /* 0x004fc800078e0212 */
[----:B----4-:R-:W-:-:S04]  /*0180*/  IMAD R0, R0, R11, R17 ;  /* 0x0000000b00007224 */ /* 0x010fc800078e0211 */
[----:B------:R-:W-:-:S04]  /*0190*/  IMAD.WIDE.U32 R6, R0, 0x4, R6 ;  /* 0x0000000400067825 */ /* 0x000fc800078e0006 */
[C---:B0-----:R-:W-:Y:S02]  /*01a0*/  IMAD.WIDE.U32 R4, R0.reuse, 0x4, R4 ;  /* 0x0000000400047825 */ /* 0x041fe400078e0004 */
[----:B------:R-:W2:Y:S04]  /*01b0*/  LDG.E R7, desc[UR4][R6.64] ;  /* 0x0000000406077981 */ /* 0x000ea8000c1e1900 */
[----:B------:R-:W2:Y:S01]  /*01c0*/  LDG.E R2, desc[UR4][R4.64] ;  /* 0x0000000404027981 */ /* 0x000ea2000c1e1900 */
[----:B------:R-:W-:Y:S01]  /*01d0*/  IMAD.WIDE.U32 R22, R0, 0x4, R22 ;  /* 0x0000000400167825 */ /* 0x000fe200078e0016 */
[----:B------:R-:W0:Y:S03]  /*01e0*/  LDC R10, c[0x0][0x378] ;  /* 0x0000de00ff0a7b82 */ /* 0x000e260000000800 */
[----:B--2---:R-:W-:-:S05]  /*01f0*/  FMUL R21, R2, R7 ;  /* 0x0000000702157220 */ /* 0x004fca0000400000 */
[----:B------:R1:W-:Y:S04]  /*0200*/  STG.E desc[UR4][R22.64], R21 ;  /* 0x0000001516007986 */ /* 0x0003e8000c101904 */
[----:B------:R2:W3:Y:S01]  /*0210*/  LDG.E R2, desc[UR4][R4.64] ;  /* 0x0000000404027981 */ /* 0x0004e2000c1e1900 */
[----:B------:R-:W4:Y:S03]  /*0220*/  LDCU UR4, c[0x0][0x2f8] ;  /* 0x00005f00ff0477ac */ /* 0x000f260008000800 */
[----:B------:R3:W-:Y:S04]  /*0230*/  STL.128 [R1+0x20], R16 ;  /* 0x0000201001007387 */ /* 0x0007e80000100c00 */
[----:B------:R3:W-:Y:S01]  /*0240*/  STL.128 [R1+0x10], R12 ;  /* 0x0000100c01007387 */ /* 0x0007e20000100c00 */
[----:B-1----:R1:W1:Y:S01]  /*0250*/  LDC.64 R22, c[0x4][R20] ;  /* 0x0100000014167b82 */ /* 0x0022620000000a00 */
[----:B--2---:R-:W-:-:S02]  /*0260*/  MOV R4, UR8 ;  /* 0x0000000800047c02 */ /* 0x004fc40008000f00 */
[----:B0-----:R0:W-:Y:S01]  /*0270*/  STL.128 [R1], R8 ;  /* 0x0000000801007387 */ /* 0x0011e20000100c00 */
[----:B------:R-:W-:-:S03]  /*0280*/  MOV R5, UR9 ;  /* 0x0000000900057c02 */ /* 0x000fc60008000f00 */
[----:B------:R0:W-:Y:S01]  /*0290*/  STL [R1+0x30], R0 ;  /* 0x0000300001007387 */ /* 0x0001e20000100800 */
[----:B----4-:R-:W-:-:S04]  /*02a0*/  IADD3 R6, P0, PT, R1, UR4, RZ ;  /* 0x0000000401067c10 */ /* 0x010fc8000ff1e0ff */
[----:B------:R-:W-:Y:S01]  /*02b0*/  IADD3.X R7, PT, PT, RZ, UR6, RZ, P0, !PT ;  /* 0x00000006ff077c10 */ /* 0x000fe200087fe4ff */
[----:B---3--:R-:W2:Y:S02]  /*02c0*/  F2F.F64.F32 R2, R2 ;  /* 0x0000000200027310 */ /* 0x008ea40000201800 */
[----:B-12---:R0:W-:Y:S06]  /*02d0*/  STL.64 [R1+0x38], R2 ;  /* 0x0000380201007387 */ /* 0x0061ec0000100a00 */
[----:B------:R-:W-:-:S07]  /*02e0*/  LEPC R20, `(.L_x_0) ;  /* 0x000000001014794e */ /* 0x000fce0000000000 */
[----:B0-----:R-:W-:Y:S05]  /*02f0*/  CALL.ABS.NOINC R22 ;  /* 0x0000000016007343 */ /* 0x001fea0003c00000 */
.L_x_0:
[----:B------:R-:W-:Y:S05]  /*0300*/  EXIT ;  /* 0x000000000000794d */ /* 0x000fea0003800000 */
.L_x_1:
[----:B------:R-:W-:-:S00]  /*0310*/  BRA `(.L_x_1) ;  /* 0xfffffffc00fc7947 */ /* 0x000fc0000383ffff */
[----:B------:R-:W-:-:S00]  /*0320*/  NOP ;  /* 0x0000000000007918 */ /* 0x000fc00000000000 */
        /* <DEDUP_REMOVED lines=13> */
.L_x_2:


//--------------------- .nv.global.init           --------------------------
	.section	.nv.global.init,"aw",@progbits
.nv.global.init:
	.type		$str,@object
	.size		$str,(.L_0 - $str)
$str:
        /*0000*/ 	.byte	0x67, 0x72, 0x69, 0x64, 0x44, 0x69, 0x6d, 0x20, 0x3d, 0x20, 0x25, 0x64, 0x78, 0x25, 0x64, 0x78
        /*0010*/ 	.byte	0x25, 0x64, 0x2c, 0x20, 0x62, 0x6c, 0x6f, 0x63, 0x6b, 0x44, 0x69, 0x6d, 0x20, 0x3d, 0x20, 0x25
        /*0020*/ 	.byte	0x64, 0x78, 0x25, 0x64, 0x78, 0x25, 0x64, 0x2c, 0x20, 0x5b, 0x62, 0x6c, 0x6f, 0x63, 0x6b, 0x49
        /*0030*/ 	.byte	0x64, 0x78, 0x20, 0x3d, 0x20, 0x25, 0x64, 0x2c, 0x25, 0x64, 0x2c, 0x25, 0x64, 0x2c, 0x20, 0x74
        /*0040*/ 	.byte	0x68, 0x72, 0x65, 0x61, 0x64, 0x49, 0x64, 0x78, 0x20, 0x3d, 0x20, 0x25, 0x64, 0x2c, 0x25, 0x64
        /*0050*/ 	.byte	0x2c, 0x25, 0x64, 0x5d, 0x2c, 0x20, 0x70, 0x6f, 0x73, 0x69, 0x74, 0x69, 0x6f, 0x6e, 0x20, 0x3d
        /*0060*/ 	.byte	0x20, 0x25, 0x64, 0x2c, 0x20, 0x61, 0x76, 0x61, 0x6c, 0x75, 0x65, 0x20, 0x3d, 0x20, 0x25, 0x66
        /*0070*/ 	.byte	0x0a, 0x00
.L_0:


//--------------------- .nv.shared.reserved.0     --------------------------
	.section	.nv.shared.reserved.0,"aw",@nobits
	.weak		__nv_reservedSMEM_offset_0_alias
	.size		__nv_reservedSMEM_offset_0_alias, 0, 64
	.other		__nv_reservedSMEM_offset_0_alias,@"STO_CUDA_RESERVED_SHARED STV_DEFAULT"
__nv_reservedSMEM_offset_0_alias:
	.zero		0
	.zero		64


//--------------------- .nv.constant0._Z7computePfS_S_ --------------------------
	.section	.nv.constant0._Z7computePfS_S_,"a",@progbits
	.sectionflags	@""
	.align	4
.nv.constant0._Z7computePfS_S_:
	.zero		920


//--------------------- SYMBOLS --------------------------

	.type		.nv.reservedSmem.offset0,@object
	.size		.nv.reservedSmem.offset0,0x4
	.type		vprintf,@function
